//
// Generated by NVIDIA NVVM Compiler
//
// Compiler Build ID: CL-36424714
// Cuda compilation tools, release 13.0, V13.0.88
// Based on NVVM 20.0.0
//

.version 9.0
.target sm_100
.address_size 64

	// .globl	_Z5multiPiS_S_ii

.visible .entry _Z5multiPiS_S_ii(
	.param .u64 .ptr .align 1 _Z5multiPiS_S_ii_param_0,
	.param .u64 .ptr .align 1 _Z5multiPiS_S_ii_param_1,
	.param .u64 .ptr .align 1 _Z5multiPiS_S_ii_param_2,
	.param .u32 _Z5multiPiS_S_ii_param_3,
	.param .u32 _Z5multiPiS_S_ii_param_4
)
{
	.reg .pred 	%p<9>;
	.reg .b32 	%r<165>;
	.reg .b64 	%rd<78>;

	ld.param.u64 	%rd7, [_Z5multiPiS_S_ii_param_0];
	ld.param.u64 	%rd8, [_Z5multiPiS_S_ii_param_1];
	ld.param.u64 	%rd6, [_Z5multiPiS_S_ii_param_2];
	cvta.to.global.u64 	%rd1, %rd8;
	cvta.to.global.u64 	%rd2, %rd7;
	mov.u32 	%r1, %ntid.x;
	mov.u32 	%r2, %ctaid.x;
	mul.lo.s32 	%r3, %r1, %r2;
	and.b32  	%r4, %r1, 15;
	setp.lt.u32 	%p1, %r1, 16;
	mov.b32 	%r156, 0;
	mov.u32 	%r164, %r156;
	@%p1 bra 	$L__BB0_3;
	and.b32  	%r156, %r1, 2032;
	mov.b32 	%r150, 0;
	mov.u32 	%r164, %r150;
$L__BB0_2:
	.pragma "nounroll";
	add.s32 	%r37, %r150, %r3;
	mul.wide.u32 	%rd9, %r37, 4;
	add.s64 	%rd10, %rd2, %rd9;
	ld.global.u32 	%r38, [%rd10];
	mul.wide.u32 	%rd11, %r150, 4;
	add.s64 	%rd12, %rd1, %rd11;
	ld.global.u32 	%r39, [%rd12];
	mad.lo.s32 	%r40, %r39, %r38, %r164;
	add.s32 	%r41, %r37, 1;
	mul.wide.u32 	%rd13, %r41, 4;
	add.s64 	%rd14, %rd2, %rd13;
	ld.global.u32 	%r42, [%rd14];
	ld.global.u32 	%r43, [%rd12+4];
	mad.lo.s32 	%r44, %r43, %r42, %r40;
	add.s32 	%r45, %r37, 2;
	mul.wide.u32 	%rd15, %r45, 4;
	add.s64 	%rd16, %rd2, %rd15;
	ld.global.u32 	%r46, [%rd16];
	ld.global.u32 	%r47, [%rd12+8];
	mad.lo.s32 	%r48, %r47, %r46, %r44;
	add.s32 	%r49, %r37, 3;
	mul.wide.u32 	%rd17, %r49, 4;
	add.s64 	%rd18, %rd2, %rd17;
	ld.global.u32 	%r50, [%rd18];
	ld.global.u32 	%r51, [%rd12+12];
	mad.lo.s32 	%r52, %r51, %r50, %r48;
	add.s32 	%r53, %r37, 4;
	mul.wide.u32 	%rd19, %r53, 4;
	add.s64 	%rd20, %rd2, %rd19;
	ld.global.u32 	%r54, [%rd20];
	ld.global.u32 	%r55, [%rd12+16];
	mad.lo.s32 	%r56, %r55, %r54, %r52;
	add.s32 	%r57, %r37, 5;
	mul.wide.u32 	%rd21, %r57, 4;
	add.s64 	%rd22, %rd2, %rd21;
	ld.global.u32 	%r58, [%rd22];
	ld.global.u32 	%r59, [%rd12+20];
	mad.lo.s32 	%r60, %r59, %r58, %r56;
	add.s32 	%r61, %r37, 6;
	mul.wide.u32 	%rd23, %r61, 4;
	add.s64 	%rd24, %rd2, %rd23;
	ld.global.u32 	%r62, [%rd24];
	ld.global.u32 	%r63, [%rd12+24];
	mad.lo.s32 	%r64, %r63, %r62, %r60;
	add.s32 	%r65, %r37, 7;
	mul.wide.u32 	%rd25, %r65, 4;
	add.s64 	%rd26, %rd2, %rd25;
	ld.global.u32 	%r66, [%rd26];
	ld.global.u32 	%r67, [%rd12+28];
	mad.lo.s32 	%r68, %r67, %r66, %r64;
	add.s32 	%r69, %r37, 8;
	mul.wide.u32 	%rd27, %r69, 4;
	add.s64 	%rd28, %rd2, %rd27;
	ld.global.u32 	%r70, [%rd28];
	ld.global.u32 	%r71, [%rd12+32];
	mad.lo.s32 	%r72, %r71, %r70, %r68;
	add.s32 	%r73, %r37, 9;
	mul.wide.u32 	%rd29, %r73, 4;
	add.s64 	%rd30, %rd2, %rd29;
	ld.global.u32 	%r74, [%rd30];
	ld.global.u32 	%r75, [%rd12+36];
	mad.lo.s32 	%r76, %r75, %r74, %r72;
	add.s32 	%r77, %r37, 10;
	mul.wide.u32 	%rd31, %r77, 4;
	add.s64 	%rd32, %rd2, %rd31;
	ld.global.u32 	%r78, [%rd32];
	ld.global.u32 	%r79, [%rd12+40];
	mad.lo.s32 	%r80, %r79, %r78, %r76;
	add.s32 	%r81, %r37, 11;
	mul.wide.u32 	%rd33, %r81, 4;
	add.s64 	%rd34, %rd2, %rd33;
	ld.global.u32 	%r82, [%rd34];
	ld.global.u32 	%r83, [%rd12+44];
	mad.lo.s32 	%r84, %r83, %r82, %r80;
	add.s32 	%r85, %r37, 12;
	mul.wide.u32 	%rd35, %r85, 4;
	add.s64 	%rd36, %rd2, %rd35;
	ld.global.u32 	%r86, [%rd36];
	ld.global.u32 	%r87, [%rd12+48];
	mad.lo.s32 	%r88, %r87, %r86, %r84;
	add.s32 	%r89, %r37, 13;
	mul.wide.u32 	%rd37, %r89, 4;
	add.s64 	%rd38, %rd2, %rd37;
	ld.global.u32 	%r90, [%rd38];
	ld.global.u32 	%r91, [%rd12+52];
	mad.lo.s32 	%r92, %r91, %r90, %r88;
	add.s32 	%r93, %r37, 14;
	mul.wide.u32 	%rd39, %r93, 4;
	add.s64 	%rd40, %rd2, %rd39;
	ld.global.u32 	%r94, [%rd40];
	ld.global.u32 	%r95, [%rd12+56];
	mad.lo.s32 	%r96, %r95, %r94, %r92;
	add.s32 	%r97, %r37, 15;
	mul.wide.u32 	%rd41, %r97, 4;
	add.s64 	%rd42, %rd2, %rd41;
	ld.global.u32 	%r98, [%rd42];
	ld.global.u32 	%r99, [%rd12+60];
	mad.lo.s32 	%r164, %r99, %r98, %r96;
	add.s32 	%r150, %r150, 16;
	setp.ne.s32 	%p2, %r150, %r156;
	@%p2 bra 	$L__BB0_2;
$L__BB0_3:
	setp.eq.s32 	%p3, %r4, 0;
	@%p3 bra 	$L__BB0_12;
	and.b32  	%r13, %r1, 7;
	setp.lt.u32 	%p4, %r4, 8;
	@%p4 bra 	$L__BB0_6;
	add.s32 	%r101, %r156, %r3;
	mul.wide.u32 	%rd43, %r101, 4;
	add.s64 	%rd44, %rd2, %rd43;
	ld.global.u32 	%r102, [%rd44];
	mul.wide.u32 	%rd45, %r156, 4;
	add.s64 	%rd46, %rd1, %rd45;
	ld.global.u32 	%r103, [%rd46];
	mad.lo.s32 	%r104, %r103, %r102, %r164;
	add.s32 	%r105, %r101, 1;
	mul.wide.u32 	%rd47, %r105, 4;
	add.s64 	%rd48, %rd2, %rd47;
	ld.global.u32 	%r106, [%rd48];
	ld.global.u32 	%r107, [%rd46+4];
	mad.lo.s32 	%r108, %r107, %r106, %r104;
	add.s32 	%r109, %r101, 2;
	mul.wide.u32 	%rd49, %r109, 4;
	add.s64 	%rd50, %rd2, %rd49;
	ld.global.u32 	%r110, [%rd50];
	ld.global.u32 	%r111, [%rd46+8];
	mad.lo.s32 	%r112, %r111, %r110, %r108;
	add.s32 	%r113, %r101, 3;
	mul.wide.u32 	%rd51, %r113, 4;
	add.s64 	%rd52, %rd2, %rd51;
	ld.global.u32 	%r114, [%rd52];
	ld.global.u32 	%r115, [%rd46+12];
	mad.lo.s32 	%r116, %r115, %r114, %r112;
	add.s32 	%r117, %r101, 4;
	mul.wide.u32 	%rd53, %r117, 4;
	add.s64 	%rd54, %rd2, %rd53;
	ld.global.u32 	%r118, [%rd54];
	ld.global.u32 	%r119, [%rd46+16];
	mad.lo.s32 	%r120, %r119, %r118, %r116;
	add.s32 	%r121, %r101, 5;
	mul.wide.u32 	%rd55, %r121, 4;
	add.s64 	%rd56, %rd2, %rd55;
	ld.global.u32 	%r122, [%rd56];
	ld.global.u32 	%r123, [%rd46+20];
	mad.lo.s32 	%r124, %r123, %r122, %r120;
	add.s32 	%r125, %r101, 6;
	mul.wide.u32 	%rd57, %r125, 4;
	add.s64 	%rd58, %rd2, %rd57;
	ld.global.u32 	%r126, [%rd58];
	ld.global.u32 	%r127, [%rd46+24];
	mad.lo.s32 	%r128, %r127, %r126, %r124;
	add.s32 	%r129, %r101, 7;
	mul.wide.u32 	%rd59, %r129, 4;
	add.s64 	%rd60, %rd2, %rd59;
	ld.global.u32 	%r130, [%rd60];
	ld.global.u32 	%r131, [%rd46+28];
	mad.lo.s32 	%r164, %r131, %r130, %r128;
	add.s32 	%r156, %r156, 8;
$L__BB0_6:
	setp.eq.s32 	%p5, %r13, 0;
	@%p5 bra 	$L__BB0_12;
	and.b32  	%r19, %r1, 3;
	setp.lt.u32 	%p6, %r13, 4;
	@%p6 bra 	$L__BB0_9;
	add.s32 	%r133, %r156, %r3;
	mul.wide.u32 	%rd61, %r133, 4;
	add.s64 	%rd62, %rd2, %rd61;
	ld.global.u32 	%r134, [%rd62];
	mul.wide.u32 	%rd63, %r156, 4;
	add.s64 	%rd64, %rd1, %rd63;
	ld.global.u32 	%r135, [%rd64];
	mad.lo.s32 	%r136, %r135, %r134, %r164;
	add.s32 	%r137, %r133, 1;
	mul.wide.u32 	%rd65, %r137, 4;
	add.s64 	%rd66, %rd2, %rd65;
	ld.global.u32 	%r138, [%rd66];
	ld.global.u32 	%r139, [%rd64+4];
	mad.lo.s32 	%r140, %r139, %r138, %r136;
	add.s32 	%r141, %r133, 2;
	mul.wide.u32 	%rd67, %r141, 4;
	add.s64 	%rd68, %rd2, %rd67;
	ld.global.u32 	%r142, [%rd68];
	ld.global.u32 	%r143, [%rd64+8];
	mad.lo.s32 	%r144, %r143, %r142, %r140;
	add.s32 	%r145, %r133, 3;
	mul.wide.u32 	%rd69, %r145, 4;
	add.s64 	%rd70, %rd2, %rd69;
	ld.global.u32 	%r146, [%rd70];
	ld.global.u32 	%r147, [%rd64+12];
	mad.lo.s32 	%r164, %r147, %r146, %r144;
	add.s32 	%r156, %r156, 4;
$L__BB0_9:
	setp.eq.s32 	%p7, %r19, 0;
	@%p7 bra 	$L__BB0_12;
	mul.wide.u32 	%rd71, %r156, 4;
	add.s64 	%rd77, %rd1, %rd71;
	add.s32 	%r162, %r156, %r3;
	neg.s32 	%r161, %r19;
$L__BB0_11:
	.pragma "nounroll";
	mul.wide.u32 	%rd72, %r162, 4;
	add.s64 	%rd73, %rd2, %rd72;
	ld.global.u32 	%r148, [%rd73];
	ld.global.u32 	%r149, [%rd77];
	mad.lo.s32 	%r164, %r149, %r148, %r164;
	add.s64 	%rd77, %rd77, 4;
	add.s32 	%r162, %r162, 1;
	add.s32 	%r161, %r161, 1;
	setp.ne.s32 	%p8, %r161, 0;
	@%p8 bra 	$L__BB0_11;
$L__BB0_12:
	cvta.to.global.u64 	%rd74, %rd6;
	mul.wide.u32 	%rd75, %r2, 4;
	add.s64 	%rd76, %rd74, %rd75;
	st.global.u32 	[%rd76], %r164;
	ret;

}


// ===== COMPILED SASS (sm_100) =====

	.target	sm_100

	.elftype	@"ET_EXEC"


//--------------------- .note.nv.tkinfo           --------------------------
	.section	.note.nv.tkinfo,"",@"SHT_NOTE"
	.sectionflags	@"SHF_NOTE_NV_TKINFO"
	.tkinfo
        /*0018*/ 	.word	0x00000002
        /*0030*/ 	.string	""
        /*0030*/ 	.string	"ptxas"
        /*0030*/ 	.string	"Cuda compilation tools, release 13.0, V13.0.88"
        /*0030*/ 	.string	"Build cuda_13.0.r13.0/compiler.36424714_0"
        /*0030*/ 	.string	"-arch sm_100 -m 64 "



//--------------------- .note.nv.cuinfo           --------------------------
	.section	.note.nv.cuinfo,"",@"SHT_NOTE"
	.sectionflags	@"SHF_NOTE_NV_CUINFO"
        /*0018*/ 	.short	0x0002
        /*001a*/ 	.short	0x0064
        /*001c*/ 	.short	0x0082
	.zero		2


//--------------------- .nv.info                  --------------------------
	.section	.nv.info,"",@"SHT_CUDA_INFO"
	.align	4


	//----- nvinfo : EIATTR_REGCOUNT
	.align		4
        /*0000*/ 	.byte	0x04, 0x2f
        /*0002*/ 	.short	(.L_1 - .L_0)
	.align		4
.L_0:
        /*0004*/ 	.word	index@(_Z5multiPiS_S_ii)
        /*0008*/ 	.word	0x00000020


	//----- nvinfo : EIATTR_FRAME_SIZE
	.align		4
.L_1:
        /*000c*/ 	.byte	0x04, 0x11
        /*000e*/ 	.short	(.L_3 - .L_2)
	.align		4
.L_2:
        /*0010*/ 	.word	index@(_Z5multiPiS_S_ii)
        /*0014*/ 	.word	0x00000000


	//----- nvinfo : EIATTR_MIN_STACK_SIZE
	.align		4
.L_3:
        /*0018*/ 	.byte	0x04, 0x12
        /*001a*/ 	.short	(.L_5 - .L_4)
	.align		4
.L_4:
        /*001c*/ 	.word	index@(_Z5multiPiS_S_ii)
        /*0020*/ 	.word	0x00000000
.L_5:


//--------------------- .nv.compat                --------------------------
	.section	.nv.compat,"",@"SHT_CUDA_COMPAT_INFO"
	.align	4
        /*0000*/ 	.byte	0x02, 0x09, 0x00, 0x00, 0x02, 0x02, 0x01, 0x00, 0x02, 0x05, 0x05, 0x00, 0x03, 0x07, 0x01, 0x01
        /*0010*/ 	.byte	0x02, 0x03, 0x00, 0x00, 0x02, 0x06, 0x01, 0x00, 0x04, 0x0b, 0x08, 0x00, 0x09, 0x00, 0x00, 0x00
        /*0020*/ 	.byte	0x00, 0x00, 0x00, 0x00


//--------------------- .nv.info._Z5multiPiS_S_ii --------------------------
	.section	.nv.info._Z5multiPiS_S_ii,"",@"SHT_CUDA_INFO"
	.sectionflags	@""
	.align	4


	//----- nvinfo : EIATTR_CUDA_API_VERSION
	.align		4
        /*0000*/ 	.byte	0x04, 0x37
        /*0002*/ 	.short	(.L_7 - .L_6)
.L_6:
        /*0004*/ 	.word	0x00000082


	//----- nvinfo : EIATTR_KPARAM_INFO
	.align		4
.L_7:
        /*0008*/ 	.byte	0x04, 0x17
        /*000a*/ 	.short	(.L_9 - .L_8)
.L_8:
        /*000c*/ 	.word	0x00000000
        /*0010*/ 	.short	0x0004
        /*0012*/ 	.short	0x001c
        /*0014*/ 	.byte	0x00, 0xf0, 0x11, 0x00


	//----- nvinfo : EIATTR_KPARAM_INFO
	.align		4
.L_9:
        /*0018*/ 	.byte	0x04, 0x17
        /*001a*/ 	.short	(.L_11 - .L_10)
.L_10:
        /*001c*/ 	.word	0x00000000
        /*0020*/ 	.short	0x0003
        /*0022*/ 	.short	0x0018
        /*0024*/ 	.byte	0x00, 0xf0, 0x11, 0x00


	//----- nvinfo : EIATTR_KPARAM_INFO
	.align		4
.L_11:
        /*0028*/ 	.byte	0x04, 0x17
        /*002a*/ 	.short	(.L_13 - .L_12)
.L_12:
        /*002c*/ 	.word	0x00000000
        /*0030*/ 	.short	0x0002
        /*0032*/ 	.short	0x0010
        /*0034*/ 	.byte	0x00, 0xf5, 0x21, 0x00


	//----- nvinfo : EIATTR_KPARAM_INFO
	.align		4
.L_13:
        /*0038*/ 	.byte	0x04, 0x17
        /*003a*/ 	.short	(.L_15 - .L_14)
.L_14:
        /*003c*/ 	.word	0x00000000
        /*0040*/ 	.short	0x0001
        /*0042*/ 	.short	0x0008
        /*0044*/ 	.byte	0x00, 0xf5, 0x21, 0x00


	//----- nvinfo : EIATTR_KPARAM_INFO
	.align		4
.L_15:
        /*0048*/ 	.byte	0x04, 0x17
        /*004a*/ 	.short	(.L_17 - .L_16)
.L_16:
        /*004c*/ 	.word	0x00000000
        /*0050*/ 	.short	0x0000
        /*0052*/ 	.short	0x0000
        /*0054*/ 	.byte	0x00, 0xf5, 0x21, 0x00


	//----- nvinfo : EIATTR_SPARSE_MMA_MASK
	.align		4
.L_17:
        /*0058*/ 	.byte	0x03, 0x50
        /*005a*/ 	.short	0x0000


	//----- nvinfo : EIATTR_MAXREG_COUNT
	.align		4
        /*005c*/ 	.byte	0x03, 0x1b
        /*005e*/ 	.short	0x00ff


	//----- nvinfo : EIATTR_MERCURY_ISA_VERSION
	.align		4
        /*0060*/ 	.byte	0x03, 0x5f
        /*0062*/ 	.short	0x0101


	//----- nvinfo : EIATTR_VRC_CTA_INIT_COUNT
	.align		4
        /*0064*/ 	.byte	0x02, 0x4a
	.zero		1
	.zero		1


	//----- nvinfo : EIATTR_EXIT_INSTR_OFFSETS
	.align		4
        /*0068*/ 	.byte	0x04, 0x1c
        /*006a*/ 	.short	(.L_19 - .L_18)


	//   ....[0]....
.L_18:
        /*006c*/ 	.word	0x00000c80


	//----- nvinfo : EIATTR_CBANK_PARAM_SIZE
	.align		4
.L_19:
        /*0070*/ 	.byte	0x03, 0x19
        /*0072*/ 	.short	0x0020


	//----- nvinfo : EIATTR_PARAM_CBANK
	.align		4
        /*0074*/ 	.byte	0x04, 0x0a
        /*0076*/ 	.short	(.L_21 - .L_20)
	.align		4
.L_20:
        /*0078*/ 	.word	index@(.nv.constant0._Z5multiPiS_S_ii)
        /*007c*/ 	.short	0x0380
        /*007e*/ 	.short	0x0020


	//----- nvinfo : EIATTR_SW_WAR
	.align		4
.L_21:
        /*0080*/ 	.byte	0x04, 0x36
        /*0082*/ 	.short	(.L_23 - .L_22)
.L_22:
        /*0084*/ 	.word	0x00000008
.L_23:


//--------------------- .nv.callgraph             --------------------------
	.section	.nv.callgraph,"",@"SHT_CUDA_CALLGRAPH"
	.align	4
	.sectionentsize	8
	.align		4
        /*0000*/ 	.word	0x00000000
	.align		4
        /*0004*/ 	.word	0xffffffff
	.align		4
        /*0008*/ 	.word	0x00000000
	.align		4
        /*000c*/ 	.word	0xfffffffe
	.align		4
        /*0010*/ 	.word	0x00000000
	.align		4
        /*0014*/ 	.word	0xfffffffd
	.align		4
        /*0018*/ 	.word	0x00000000
	.align		4
        /*001c*/ 	.word	0xfffffffc


//--------------------- .text._Z5multiPiS_S_ii    --------------------------
	.section	.text._Z5multiPiS_S_ii,"ax",@progbits
	.align	128
        .global         _Z5multiPiS_S_ii
        .type           _Z5multiPiS_S_ii,@function
        .size           _Z5multiPiS_S_ii,(.L_x_7 - _Z5multiPiS_S_ii)
        .other          _Z5multiPiS_S_ii,@"STO_CUDA_ENTRY STV_DEFAULT"
_Z5multiPiS_S_ii:
.text._Z5multiPiS_S_ii:
[----:B------:R-:W-:Y:S01]  /*0000*/  LDC R1, c[0x0][0x37c] ;  /* 0x0000df00ff017b82 */ /* 0x000fe20000000800 */
[----:B------:R-:W0:Y:S01]  /*0010*/  S2R R0, SR_CTAID.X ;  /* 0x0000000000007919 */ /* 0x000e220000002500 */
[----:B------:R-:W1:Y:S01]  /*0020*/  LDCU UR4, c[0x0][0x360] ;  /* 0x00006c00ff0477ac */ /* 0x000e620008000800 */
[----:B------:R-:W-:Y:S01]  /*0030*/  HFMA2 R2, -RZ, RZ, 0, 0 ;  /* 0x00000000ff027431 */ /* 0x000fe200000001ff */
[----:B------:R-:W-:Y:S01]  /*0040*/  MOV R19, RZ ;  /* 0x000000ff00137202 */ /* 0x000fe20000000f00 */
[----:B------:R-:W2:Y:S01]  /*0050*/  LDCU.64 UR8, c[0x0][0x358] ;  /* 0x00006b00ff0877ac */ /* 0x000ea20008000a00 */
[----:B-1----:R-:W-:Y:S02]  /*0060*/  UISETP.GE.U32.AND UP0, UPT, UR4, 0x10, UPT ;  /* 0x000000100400788c */ /* 0x002fe4000bf06070 */
[----:B------:R-:W-:-:S04]  /*0070*/  ULOP3.LUT UR5, UR4, 0xf, URZ, 0xc0, !UPT ;  /* 0x0000000f04057892 */ /* 0x000fc8000f8ec0ff */
[----:B------:R-:W-:Y:S01]  /*0080*/  UISETP.NE.AND UP1, UPT, UR5, URZ, UPT ;  /* 0x000000ff0500728c */ /* 0x000fe2000bf25270 */
[----:B0-----:R-:W-:Y:S02]  /*0090*/  IMAD R5, R0, UR4, RZ ;  /* 0x0000000400057c24 */ /* 0x001fe4000f8e02ff */
[----:B--2---:R-:W-:Y:S08]  /*00a0*/  BRA.U !UP0, `(.L_x_0) ;  /* 0x0000000508687547 */ /* 0x004ff0000b800000 */
[----:B------:R-:W-:Y:S01]  /*00b0*/  ULOP3.LUT UR6, UR4, 0x7f0, URZ, 0xc0, !UPT ;  /* 0x000007f004067892 */ /* 0x000fe2000f8ec0ff */
[----:B------:R-:W-:Y:S02]  /*00c0*/  MOV R3, RZ ;  /* 0x000000ff00037202 */ /* 0x000fe40000000f00 */
[----:B------:R-:W-:-:S03]  /*00d0*/  MOV R19, RZ ;  /* 0x000000ff00137202 */ /* 0x000fc60000000f00 */
[----:B------:R-:W-:-:S07]  /*00e0*/  MOV R2, UR6 ;  /* 0x0000000600027c02 */ /* 0x000fce0008000f00 */
.L_x_1:
[----:B------:R-:W0:Y:S01]  /*00f0*/  LDC.64 R10, c[0x0][0x380] ;  /* 0x0000e000ff0a7b82 */ /* 0x000e220000000a00 */
[----:B------:R-:W-:-:S04]  /*0100*/  IADD3 R6, PT, PT, R5, R3, RZ ;  /* 0x0000000305067210 */ /* 0x000fc80007ffe0ff */
[C---:B------:R-:W-:Y:S02]  /*0110*/  IADD3 R25, PT, PT, R6.reuse, 0x1, RZ ;  /* 0x0000000106197810 */ /* 0x040fe40007ffe0ff */
[C---:B------:R-:W-:Y:S01]  /*0120*/  IADD3 R9, PT, PT, R6.reuse, 0x2, RZ ;  /* 0x0000000206097810 */ /* 0x040fe20007ffe0ff */
[----:B------:R-:W1:Y:S01]  /*0130*/  LDC.64 R12, c[0x0][0x388] ;  /* 0x0000e200ff0c7b82 */ /* 0x000e620000000a00 */
[C---:B------:R-:W-:Y:S01]  /*0140*/  IADD3 R23, PT, PT, R6.reuse, 0x3, RZ ;  /* 0x0000000306177810 */ /* 0x040fe20007ffe0ff */
[----:B0-----:R-:W-:-:S04]  /*0150*/  IMAD.WIDE.U32 R14, R6, 0x4, R10 ;  /* 0x00000004060e7825 */ /* 0x001fc800078e000a */
[----:B------:R-:W-:Y:S02]  /*0160*/  IMAD.WIDE.U32 R24, R25, 0x4, R10 ;  /* 0x0000000419187825 */ /* 0x000fe400078e000a */
[----:B------:R-:W2:Y:S02]  /*0170*/  LDG.E R14, desc[UR8][R14.64] ;  /* 0x000000080e0e7981 */ /* 0x000ea4000c1e1900 */
[----:B-1----:R-:W-:Y:S02]  /*0180*/  IMAD.WIDE.U32 R12, R3, 0x4, R12 ;  /* 0x00000004030c7825 */ /* 0x002fe400078e000c */
[----:B------:R0:W3:Y:S04]  /*0190*/  LDG.E R27, desc[UR8][R24.64] ;  /* 0x00000008181b7981 */ /* 0x0000e8000c1e1900 */
[----:B------:R-:W2:Y:S01]  /*01a0*/  LDG.E R21, desc[UR8][R12.64] ;  /* 0x000000080c157981 */ /* 0x000ea2000c1e1900 */
[----:B------:R-:W-:-:S03]  /*01b0*/  IMAD.WIDE.U32 R8, R9, 0x4, R10 ;  /* 0x0000000409087825 */ /* 0x000fc600078e000a */
[----:B------:R-:W3:Y:S01]  /*01c0*/  LDG.E R18, desc[UR8][R12.64+0x4] ;  /* 0x000004080c127981 */ /* 0x000ee2000c1e1900 */
[----:B------:R-:W-:Y:S01]  /*01d0*/  IMAD.WIDE.U32 R22, R23, 0x4, R10 ;  /* 0x0000000417167825 */ /* 0x000fe200078e000a */
[C---:B------:R-:W-:Y:S02]  /*01e0*/  IADD3 R17, PT, PT, R6.reuse, 0x4, RZ ;  /* 0x0000000406117810 */ /* 0x040fe40007ffe0ff */
[----:B------:R-:W4:Y:S04]  /*01f0*/  LDG.E R26, desc[UR8][R8.64] ;  /* 0x00000008081a7981 */ /* 0x000f28000c1e1900 */
[----:B------:R-:W4:Y:S01]  /*0200*/  LDG.E R29, desc[UR8][R12.64+0x8] ;  /* 0x000008080c1d7981 */ /* 0x000f22000c1e1900 */
[----:B------:R-:W-:-:S03]  /*0210*/  IADD3 R7, PT, PT, R6, 0x5, RZ ;  /* 0x0000000506077810 */ /* 0x000fc60007ffe0ff */
[----:B------:R-:W5:Y:S01]  /*0220*/  LDG.E R20, desc[UR8][R22.64] ;  /* 0x0000000816147981 */ /* 0x000f62000c1e1900 */
[----:B------:R-:W-:-:S03]  /*0230*/  IMAD.WIDE.U32 R16, R17, 0x4, R10 ;  /* 0x0000000411107825 */ /* 0x000fc600078e000a */
[----:B------:R-:W5:Y:S01]  /*0240*/  LDG.E R15, desc[UR8][R12.64+0xc] ;  /* 0x00000c080c0f7981 */ /* 0x000f62000c1e1900 */
[----:B0-----:R-:W-:-:S03]  /*0250*/  IMAD.WIDE.U32 R24, R7, 0x4, R10 ;  /* 0x0000000407187825 */ /* 0x001fc600078e000a */
[----:B------:R0:W5:Y:S04]  /*0260*/  LDG.E R4, desc[UR8][R16.64] ;  /* 0x0000000810047981 */ /* 0x000168000c1e1900 */
[----:B------:R-:W5:Y:S01]  /*0270*/  LDG.E R7, desc[UR8][R12.64+0x10] ;  /* 0x000010080c077981 */ /* 0x000f62000c1e1900 */
[----:B------:R-:W-:-:S03]  /*0280*/  IADD3 R28, PT, PT, R6, 0x6, RZ ;  /* 0x00000006061c7810 */ /* 0x000fc60007ffe0ff */
[----:B------:R1:W5:Y:S04]  /*0290*/  LDG.E R8, desc[UR8][R24.64] ;  /* 0x0000000818087981 */ /* 0x000368000c1e1900 */
[----:B------:R-:W5:Y:S01]  /*02a0*/  LDG.E R9, desc[UR8][R12.64+0x14] ;  /* 0x000014080c097981 */ /* 0x000f62000c1e1900 */
[----:B0-----:R-:W-:-:S03]  /*02b0*/  IMAD.WIDE.U32 R16, R28, 0x4, R10 ;  /* 0x000000041c107825 */ /* 0x001fc600078e000a */
[----:B------:R-:W5:Y:S04]  /*02c0*/  LDG.E R23, desc[UR8][R12.64+0x18] ;  /* 0x000018080c177981 */ /* 0x000f68000c1e1900 */
[----:B------:R0:W5:Y:S01]  /*02d0*/  LDG.E R22, desc[UR8][R16.64] ;  /* 0x0000000810167981 */ /* 0x000162000c1e1900 */
[C---:B-1----:R-:W-:Y:S02]  /*02e0*/  IADD3 R25, PT, PT, R6.reuse, 0x9, RZ ;  /* 0x0000000906197810 */ /* 0x042fe40007ffe0ff */
[----:B------:R-:W-:Y:S01]  /*02f0*/  IADD3 R28, PT, PT, R6, 0xd, RZ ;  /* 0x0000000d061c7810 */ /* 0x000fe20007ffe0ff */
[----:B--2---:R-:W-:-:S04]  /*0300*/  IMAD R14, R14, R21, R19 ;  /* 0x000000150e0e7224 */ /* 0x004fc800078e0213 */
[----:B---3--:R-:W-:Y:S01]  /*0310*/  IMAD R14, R27, R18, R14 ;  /* 0x000000121b0e7224 */ /* 0x008fe200078e020e */
[C---:B------:R-:W-:Y:S02]  /*0320*/  IADD3 R19, PT, PT, R6.reuse, 0x7, RZ ;  /* 0x0000000706137810 */ /* 0x040fe40007ffe0ff */
[----:B------:R-:W-:Y:S01]  /*0330*/  IADD3 R21, PT, PT, R6, 0x8, RZ ;  /* 0x0000000806157810 */ /* 0x000fe20007ffe0ff */
[----:B----4-:R-:W-:Y:S01]  /*0340*/  IMAD R26, R26, R29, R14 ;  /* 0x0000001d1a1a7224 */ /* 0x010fe200078e020e */
[----:B------:R-:W-:-:S03]  /*0350*/  IADD3 R27, PT, PT, R6, 0xa, RZ ;  /* 0x0000000a061b7810 */ /* 0x000fc60007ffe0ff */
[----:B0-----:R-:W-:Y:S01]  /*0360*/  IMAD.WIDE.U32 R16, R21, 0x4, R10 ;  /* 0x0000000415107825 */ /* 0x001fe200078e000a */
[----:B------:R-:W-:-:S04]  /*0370*/  IADD3 R29, PT, PT, R6, 0xb, RZ ;  /* 0x0000000b061d7810 */ /* 0x000fc80007ffe0ff */
[----:B------:R0:W2:Y:S01]  /*0380*/  LDG.E R24, desc[UR8][R16.64] ;  /* 0x0000000810187981 */ /* 0x0000a2000c1e1900 */
[----:B-----5:R-:W-:Y:S02]  /*0390*/  IMAD R26, R20, R15, R26 ;  /* 0x0000000f141a7224 */ /* 0x020fe400078e021a */
[----:B------:R-:W-:-:S04]  /*03a0*/  IMAD.WIDE.U32 R14, R19, 0x4, R10 ;  /* 0x00000004130e7825 */ /* 0x000fc800078e000a */
[----:B------:R-:W-:Y:S02]  /*03b0*/  IMAD.WIDE.U32 R20, R27, 0x4, R10 ;  /* 0x000000041b147825 */ /* 0x000fe400078e000a */
[----:B------:R-:W3:Y:S02]  /*03c0*/  LDG.E R14, desc[UR8][R14.64] ;  /* 0x000000080e0e7981 */ /* 0x000ee4000c1e1900 */
[----:B------:R-:W-:Y:S02]  /*03d0*/  IMAD R26, R4, R7, R26 ;  /* 0x00000007041a7224 */ /* 0x000fe400078e021a */
[----:B------:R-:W3:Y:S01]  /*03e0*/  LDG.E R27, desc[UR8][R12.64+0x1c] ;  /* 0x00001c080c1b7981 */ /* 0x000ee2000c1e1900 */
[----:B------:R-:W-:Y:S01]  /*03f0*/  IADD3 R4, PT, PT, R6, 0xc, RZ ;  /* 0x0000000c06047810 */ /* 0x000fe20007ffe0ff */
[--C-:B------:R-:W-:Y:S02]  /*0400*/  IMAD.WIDE.U32 R18, R25, 0x4, R10.reuse ;  /* 0x0000000419127825 */ /* 0x100fe400078e000a */
[----:B------:R-:W2:Y:S02]  /*0410*/  LDG.E R7, desc[UR8][R12.64+0x20] ;  /* 0x000020080c077981 */ /* 0x000ea4000c1e1900 */
[----:B0-----:R-:W-:-:S02]  /*0420*/  IMAD.WIDE.U32 R16, R4, 0x4, R10 ;  /* 0x0000000404107825 */ /* 0x001fc400078e000a */
[----:B------:R0:W4:Y:S02]  /*0430*/  LDG.E R25, desc[UR8][R18.64] ;  /* 0x0000000812197981 */ /* 0x000124000c1e1900 */
[----:B------:R-:W-:Y:S02]  /*0440*/  IMAD R26, R8, R9, R26 ;  /* 0x00000009081a7224 */ /* 0x000fe400078e021a */
[----:B------:R-:W4:Y:S01]  /*0450*/  LDG.E R4, desc[UR8][R12.64+0x24] ;  /* 0x000024080c047981 */ /* 0x000f22000c1e1900 */
[----:B------:R-:W-:-:S03]  /*0460*/  IMAD.WIDE.U32 R8, R29, 0x4, R10 ;  /* 0x000000041d087825 */ /* 0x000fc600078e000a */
[----:B------:R-:W5:Y:S01]  /*0470*/  LDG.E R20, desc[UR8][R20.64] ;  /* 0x0000000814147981 */ /* 0x000f62000c1e1900 */
[----:B0-----:R-:W-:-:S03]  /*0480*/  IMAD.WIDE.U32 R18, R28, 0x4, R10 ;  /* 0x000000041c127825 */ /* 0x001fc600078e000a */
[----:B------:R0:W5:Y:S04]  /*0490*/  LDG.E R15, desc[UR8][R8.64] ;  /* 0x00000008080f7981 */ /* 0x000168000c1e1900 */
[----:B------:R-:W5:Y:S04]  /*04a0*/  LDG.E R28, desc[UR8][R12.64+0x2c] ;  /* 0x00002c080c1c7981 */ /* 0x000f68000c1e1900 */
[----:B------:R-:W5:Y:S01]  /*04b0*/  LDG.E R21, desc[UR8][R12.64+0x28] ;  /* 0x000028080c157981 */ /* 0x000f62000c1e1900 */
[----:B0-----:R-:W-:Y:S01]  /*04c0*/  IADD3 R9, PT, PT, R6, 0xe, RZ ;  /* 0x0000000e06097810 */ /* 0x001fe20007ffe0ff */
[----:B------:R-:W-:-:S02]  /*04d0*/  IMAD R22, R22, R23, R26 ;  /* 0x0000001716167224 */ /* 0x000fc400078e021a */
[----:B------:R-:W5:Y:S01]  /*04e0*/  LDG.E R16, desc[UR8][R16.64] ;  /* 0x0000000810107981 */ /* 0x000f62000c1e1900 */
[----:B------:R-:W-:-:S03]  /*04f0*/  IADD3 R6, PT, PT, R6, 0xf, RZ ;  /* 0x0000000f06067810 */ /* 0x000fc60007ffe0ff */
[----:B------:R-:W5:Y:S01]  /*0500*/  LDG.E R26, desc[UR8][R12.64+0x30] ;  /* 0x000030080c1a7981 */ /* 0x000f62000c1e1900 */
[----:B------:R-:W-:-:S03]  /*0510*/  IMAD.WIDE.U32 R8, R9, 0x4, R10 ;  /* 0x0000000409087825 */ /* 0x000fc600078e000a */
[----:B------:R-:W5:Y:S01]  /*0520*/  LDG.E R18, desc[UR8][R18.64] ;  /* 0x0000000812127981 */ /* 0x000f62000c1e1900 */
[----:B------:R-:W-:-:S03]  /*0530*/  IMAD.WIDE.U32 R10, R6, 0x4, R10 ;  /* 0x00000004060a7825 */ /* 0x000fc600078e000a */
[----:B------:R-:W5:Y:S04]  /*0540*/  LDG.E R29, desc[UR8][R12.64+0x34] ;  /* 0x000034080c1d7981 */ /* 0x000f68000c1e1900 */
[----:B------:R-:W5:Y:S04]  /*0550*/  LDG.E R23, desc[UR8][R12.64+0x38] ;  /* 0x000038080c177981 */ /* 0x000f68000c1e1900 */
[----:B------:R-:W5:Y:S04]  /*0560*/  LDG.E R8, desc[UR8][R8.64] ;  /* 0x0000000808087981 */ /* 0x000f68000c1e1900 */
[----:B------:R-:W5:Y:S04]  /*0570*/  LDG.E R19, desc[UR8][R12.64+0x3c] ;  /* 0x00003c080c137981 */ /* 0x000f68000c1e1900 */
[----:B------:R-:W5:Y:S01]  /*0580*/  LDG.E R10, desc[UR8][R10.64] ;  /* 0x000000080a0a7981 */ /* 0x000f62000c1e1900 */
[----:B------:R-:W-:-:S04]  /*0590*/  IADD3 R3, PT, PT, R3, 0x10, RZ ;  /* 0x0000001003037810 */ /* 0x000fc80007ffe0ff */
[----:B------:R-:W-:Y:S01]  /*05a0*/  ISETP.NE.AND P0, PT, R3, R2, PT ;  /* 0x000000020300720c */ /* 0x000fe20003f05270 */
[----:B---3--:R-:W-:-:S04]  /*05b0*/  IMAD R14, R14, R27, R22 ;  /* 0x0000001b0e0e7224 */ /* 0x008fc800078e0216 */
[----:B--2---:R-:W-:-:S04]  /*05c0*/  IMAD R7, R24, R7, R14 ;  /* 0x0000000718077224 */ /* 0x004fc800078e020e */
[----:B----4-:R-:W-:-:S04]  /*05d0*/  IMAD R4, R25, R4, R7 ;  /* 0x0000000419047224 */ /* 0x010fc800078e0207 */
[----:B-----5:R-:W-:-:S04]  /*05e0*/  IMAD R4, R20, R21, R4 ;  /* 0x0000001514047224 */ /* 0x020fc800078e0204 */
[----:B------:R-:W-:-:S04]  /*05f0*/  IMAD R15, R15, R28, R4 ;  /* 0x0000001c0f0f7224 */ /* 0x000fc800078e0204 */
[----:B------:R-:W-:-:S04]  /*0600*/  IMAD R15, R16, R26, R15 ;  /* 0x0000001a100f7224 */ /* 0x000fc800078e020f */
[----:B------:R-:W-:-:S04]  /*0610*/  IMAD R15, R18, R29, R15 ;  /* 0x0000001d120f7224 */ /* 0x000fc800078e020f */
[----:B------:R-:W-:-:S04]  /*0620*/  IMAD R8, R8, R23, R15 ;  /* 0x0000001708087224 */ /* 0x000fc800078e020f */
[----:B------:R-:W-:Y:S01]  /*0630*/  IMAD R19, R10, R19, R8 ;  /* 0x000000130a137224 */ /* 0x000fe200078e0208 */
[----:B------:R-:W-:Y:S06]  /*0640*/  @P0 BRA `(.L_x_1) ;  /* 0xfffffff800a80947 */ /* 0x000fec000383ffff */
.L_x_0:
[----:B------:R-:W-:Y:S05]  /*0650*/  BRA.U !UP1, `(.L_x_2) ;  /* 0x00000005097c7547 */ /* 0x000fea000b800000 */
[----:B------:R-:W-:Y:S02]  /*0660*/  UISETP.GE.U32.AND UP0, UPT, UR5, 0x8, UPT ;  /* 0x000000080500788c */ /* 0x000fe4000bf06070 */
[----:B------:R-:W-:-:S04]  /*0670*/  ULOP3.LUT UR6, UR4, 0x7, URZ, 0xc0, !UPT ;  /* 0x0000000704067892 */ /* 0x000fc8000f8ec0ff */
[----:B------:R-:W-:-:S03]  /*0680*/  UISETP.NE.AND UP1, UPT, UR6, URZ, UPT ;  /* 0x000000ff0600728c */ /* 0x000fc6000bf25270 */
[----:B------:R-:W-:Y:S08]  /*0690*/  BRA.U !UP0, `(.L_x_3) ;  /* 0x0000000108b07547 */ /* 0x000ff0000b800000 */
[----:B------:R-:W0:Y:S01]  /*06a0*/  LDC.64 R8, c[0x0][0x380] ;  /* 0x0000e000ff087b82 */ /* 0x000e220000000a00 */
[----:B------:R-:W-:-:S04]  /*06b0*/  IADD3 R15, PT, PT, R5, R2, RZ ;  /* 0x00000002050f7210 */ /* 0x000fc80007ffe0ff */
[C---:B------:R-:W-:Y:S02]  /*06c0*/  IADD3 R13, PT, PT, R15.reuse, 0x1, RZ ;  /* 0x000000010f0d7810 */ /* 0x040fe40007ffe0ff */
[C---:B------:R-:W-:Y:S01]  /*06d0*/  IADD3 R29, PT, PT, R15.reuse, 0x2, RZ ;  /* 0x000000020f1d7810 */ /* 0x040fe20007ffe0ff */
[----:B------:R-:W1:Y:S01]  /*06e0*/  LDC.64 R6, c[0x0][0x388] ;  /* 0x0000e200ff067b82 */ /* 0x000e620000000a00 */
[C---:B------:R-:W-:Y:S02]  /*06f0*/  IADD3 R17, PT, PT, R15.reuse, 0x3, RZ ;  /* 0x000000030f117810 */ /* 0x040fe40007ffe0ff */
[C---:B------:R-:W-:Y:S01]  /*0700*/  IADD3 R25, PT, PT, R15.reuse, 0x4, RZ ;  /* 0x000000040f197810 */ /* 0x040fe20007ffe0ff */
[----:B0-----:R-:W-:-:S04]  /*0710*/  IMAD.WIDE.U32 R10, R15, 0x4, R8 ;  /* 0x000000040f0a7825 */ /* 0x001fc800078e0008 */
[----:B------:R-:W-:Y:S01]  /*0720*/  IMAD.WIDE.U32 R12, R13, 0x4, R8 ;  /* 0x000000040d0c7825 */ /* 0x000fe200078e0008 */
[----:B------:R0:W2:Y:S03]  /*0730*/  LDG.E R3, desc[UR8][R10.64] ;  /* 0x000000080a037981 */ /* 0x0000a6000c1e1900 */
[----:B-1----:R-:W-:Y:S01]  /*0740*/  IMAD.WIDE.U32 R6, R2, 0x4, R6 ;  /* 0x0000000402067825 */ /* 0x002fe200078e0006 */
[----:B------:R1:W3:Y:S04]  /*0750*/  LDG.E R18, desc[UR8][R12.64] ;  /* 0x000000080c127981 */ /* 0x0002e8000c1e1900 */
[----:B------:R-:W2:Y:S01]  /*0760*/  LDG.E R4, desc[UR8][R6.64] ;  /* 0x0000000806047981 */ /* 0x000ea2000c1e1900 */
[----:B------:R-:W-:-:S03]  /*0770*/  IMAD.WIDE.U32 R28, R29, 0x4, R8 ;  /* 0x000000041d1c7825 */ /* 0x000fc600078e0008 */
[----:B------:R-:W3:Y:S01]  /*0780*/  LDG.E R21, desc[UR8][R6.64+0x4] ;  /* 0x0000040806157981 */ /* 0x000ee2000c1e1900 */
[--C-:B------:R-:W-:Y:S01]  /*0790*/  IMAD.WIDE.U32 R16, R17, 0x4, R8.reuse ;  /* 0x0000000411107825 */ /* 0x100fe200078e0008 */
[----:B------:R-:W-:Y:S02]  /*07a0*/  IADD3 R27, PT, PT, R15, 0x5, RZ ;  /* 0x000000050f1b7810 */ /* 0x000fe40007ffe0ff */
[----:B------:R-:W4:Y:S01]  /*07b0*/  LDG.E R20, desc[UR8][R28.64] ;  /* 0x000000081c147981 */ /* 0x000f22000c1e1900 */
[----:B0-----:R-:W-:-:S03]  /*07c0*/  IMAD.WIDE.U32 R10, R25, 0x4, R8 ;  /* 0x00000004190a7825 */ /* 0x001fc600078e0008 */
[----:B------:R-:W4:Y:S01]  /*07d0*/  LDG.E R23, desc[UR8][R6.64+0x8] ;  /* 0x0000080806177981 */ /* 0x000f22000c1e1900 */
[----:B------:R-:W-:Y:S01]  /*07e0*/  IADD3 R14, PT, PT, R15, 0x6, RZ ;  /* 0x000000060f0e7810 */ /* 0x000fe20007ffe0ff */
[--C-:B-1----:R-:W-:Y:S02]  /*07f0*/  IMAD.WIDE.U32 R12, R27, 0x4, R8.reuse ;  /* 0x000000041b0c7825 */ /* 0x102fe400078e0008 */
[----:B------:R-:W5:Y:S04]  /*0800*/  LDG.E R16, desc[UR8][R16.64] ;  /* 0x0000000810107981 */ /* 0x000f68000c1e1900 */
[----:B------:R-:W5:Y:S01]  /*0810*/  LDG.E R25, desc[UR8][R6.64+0xc] ;  /* 0x00000c0806197981 */ /* 0x000f62000c1e1900 */
[----:B------:R-:W-:Y:S01]  /*0820*/  IADD3 R22, PT, PT, R15, 0x7, RZ ;  /* 0x000000070f167810 */ /* 0x000fe20007ffe0ff */
[----:B------:R-:W-:-:S02]  /*0830*/  IMAD.WIDE.U32 R14, R14, 0x4, R8 ;  /* 0x000000040e0e7825 */ /* 0x000fc400078e0008 */
[----:B------:R-:W5:Y:S04]  /*0840*/  LDG.E R10, desc[UR8][R10.64] ;  /* 0x000000080a0a7981 */ /* 0x000f68000c1e1900 */
[----:B------:R-:W5:Y:S01]  /*0850*/  LDG.E R27, desc[UR8][R6.64+0x10] ;  /* 0x00001008061b7981 */ /* 0x000f62000c1e1900 */
[----:B------:R-:W-:-:S03]  /*0860*/  IMAD.WIDE.U32 R8, R22, 0x4, R8 ;  /* 0x0000000416087825 */ /* 0x000fc600078e0008 */
[----:B------:R-:W5:Y:S04]  /*0870*/  LDG.E R12, desc[UR8][R12.64] ;  /* 0x000000080c0c7981 */ /* 0x000f68000c1e1900 */
[----:B------:R-:W5:Y:S04]  /*0880*/  LDG.E R29, desc[UR8][R6.64+0x14] ;  /* 0x00001408061d7981 */ /* 0x000f68000c1e1900 */
[----:B------:R-:W5:Y:S04]  /*0890*/  LDG.E R14, desc[UR8][R14.64] ;  /* 0x000000080e0e7981 */ /* 0x000f68000c1e1900 */
[----:B------:R-:W5:Y:S04]  /*08a0*/  LDG.E R17, desc[UR8][R6.64+0x18] ;  /* 0x0000180806117981 */ /* 0x000f68000c1e1900 */
[----:B------:R-:W5:Y:S04]  /*08b0*/  LDG.E R8, desc[UR8][R8.64] ;  /* 0x0000000808087981 */ /* 0x000f68000c1e1900 */
[----:B------:R-:W5:Y:S01]  /*08c0*/  LDG.E R22, desc[UR8][R6.64+0x1c] ;  /* 0x00001c0806167981 */ /* 0x000f62000c1e1900 */
[----:B------:R-:W-:Y:S01]  /*08d0*/  IADD3 R2, PT, PT, R2, 0x8, RZ ;  /* 0x0000000802027810 */ /* 0x000fe20007ffe0ff */
[----:B--2---:R-:W-:-:S04]  /*08e0*/  IMAD R3, R3, R4, R19 ;  /* 0x0000000403037224 */ /* 0x004fc800078e0213 */
[----:B---3--:R-:W-:-:S04]  /*08f0*/  IMAD R3, R18, R21, R3 ;  /* 0x0000001512037224 */ /* 0x008fc800078e0203 */
[----:B----4-:R-:W-:-:S04]  /*0900*/  IMAD R3, R20, R23, R3 ;  /* 0x0000001714037224 */ /* 0x010fc800078e0203 */
[----:B-----5:R-:W-:-:S04]  /*0910*/  IMAD R3, R16, R25, R3 ;  /* 0x0000001910037224 */ /* 0x020fc800078e0203 */
[----:B------:R-:W-:-:S04]  /*0920*/  IMAD R3, R10, R27, R3 ;  /* 0x0000001b0a037224 */ /* 0x000fc800078e0203 */
[----:B------:R-:W-:-:S04]  /*0930*/  IMAD R3, R12, R29, R3 ;  /* 0x0000001d0c037224 */ /* 0x000fc800078e0203 */
[----:B------:R-:W-:-:S04]  /*0940*/  IMAD R3, R14, R17, R3 ;  /* 0x000000110e037224 */ /* 0x000fc800078e0203 */
[----:B------:R-:W-:-:S07]  /*0950*/  IMAD R19, R8, R22, R3 ;  /* 0x0000001608137224 */ /* 0x000fce00078e0203 */
.L_x_3:
        /* <DEDUP_REMOVED lines=15> */
[----:B------:R-:W3:Y:S02]  /*0a50*/  LDG.E R13, desc[UR8][R12.64] ;  /* 0x000000080c0d7981 */ /* 0x000ee4000c1e1900 */
[--C-:B------:R-:W-:Y:S02]  /*0a60*/  IMAD.WIDE.U32 R14, R15, 0x4, R8.reuse ;  /* 0x000000040f0e7825 */ /* 0x100fe400078e0008 */
[----:B------:R-:W2:Y:S02]  /*0a70*/  LDG.E R4, desc[UR8][R6.64] ;  /* 0x0000000806047981 */ /* 0x000ea4000c1e1900 */
[----:B------:R-:W-:-:S02]  /*0a80*/  IMAD.WIDE.U32 R8, R17, 0x4, R8 ;  /* 0x0000000411087825 */ /* 0x000fc400078e0008 */
[----:B------:R-:W3:Y:S04]  /*0a90*/  LDG.E R3, desc[UR8][R6.64+0x4] ;  /* 0x0000040806037981 */ /* 0x000ee8000c1e1900 */
[----:B------:R-:W4:Y:S04]  /*0aa0*/  LDG.E R14, desc[UR8][R14.64] ;  /* 0x000000080e0e7981 */ /* 0x000f28000c1e1900 */
[----:B------:R-:W4:Y:S04]  /*0ab0*/  LDG.E R16, desc[UR8][R6.64+0x8] ;  /* 0x0000080806107981 */ /* 0x000f28000c1e1900 */
[----:B------:R-:W5:Y:S04]  /*0ac0*/  LDG.E R8, desc[UR8][R8.64] ;  /* 0x0000000808087981 */ /* 0x000f68000c1e1900 */
[----:B------:R-:W5:Y:S01]  /*0ad0*/  LDG.E R17, desc[UR8][R6.64+0xc] ;  /* 0x00000c0806117981 */ /* 0x000f62000c1e1900 */
[----:B------:R-:W-:Y:S01]  /*0ae0*/  IADD3 R2, PT, PT, R2, 0x4, RZ ;  /* 0x0000000402027810 */ /* 0x000fe20007ffe0ff */
[----:B--2---:R-:W-:-:S04]  /*0af0*/  IMAD R4, R10, R4, R19 ;  /* 0x000000040a047224 */ /* 0x004fc800078e0213 */
[----:B---3--:R-:W-:-:S04]  /*0b00*/  IMAD R3, R13, R3, R4 ;  /* 0x000000030d037224 */ /* 0x008fc800078e0204 */
[----:B----4-:R-:W-:-:S04]  /*0b10*/  IMAD R3, R14, R16, R3 ;  /* 0x000000100e037224 */ /* 0x010fc800078e0203 */
[----:B-----5:R-:W-:-:S07]  /*0b20*/  IMAD R19, R8, R17, R3 ;  /* 0x0000001108137224 */ /* 0x020fce00078e0203 */
.L_x_4:
[----:B------:R-:W-:Y:S05]  /*0b30*/  BRA.U !UP1, `(.L_x_2) ;  /* 0x0000000109447547 */ /* 0x000fea000b800000 */
[----:B------:R-:W0:Y:S01]  /*0b40*/  LDC.64 R6, c[0x0][0x388] ;  /* 0x0000e200ff067b82 */ /* 0x000e220000000a00 */
[----:B------:R-:W-:Y:S01]  /*0b50*/  IADD3 R11, PT, PT, R5, R2, RZ ;  /* 0x00000002050b7210 */ /* 0x000fe20007ffe0ff */
[----:B------:R-:W-:-:S06]  /*0b60*/  UIADD3 UR4, UPT, UPT, -UR4, URZ, URZ ;  /* 0x000000ff04047290 */ /* 0x000fcc000fffe1ff */
[----:B------:R-:W1:Y:S01]  /*0b70*/  LDC.64 R8, c[0x0][0x380] ;  /* 0x0000e000ff087b82 */ /* 0x000e620000000a00 */
[----:B0-----:R-:W-:-:S07]  /*0b80*/  IMAD.WIDE.U32 R6, R2, 0x4, R6 ;  /* 0x0000000402067825 */ /* 0x001fce00078e0006 */
.L_x_5:
[----:B-1----:R-:W-:Y:S01]  /*0b90*/  IMAD.WIDE.U32 R2, R11, 0x4, R8 ;  /* 0x000000040b027825 */ /* 0x002fe200078e0008 */
[----:B------:R-:W-:Y:S02]  /*0ba0*/  MOV R4, R6 ;  /* 0x0000000600047202 */ /* 0x000fe40000000f00 */
[----:B------:R-:W-:-:S03]  /*0bb0*/  MOV R5, R7 ;  /* 0x0000000700057202 */ /* 0x000fc60000000f00 */
[----:B------:R-:W2:Y:S04]  /*0bc0*/  LDG.E R2, desc[UR8][R2.64] ;  /* 0x0000000802027981 */ /* 0x000ea8000c1e1900 */
[----:B------:R-:W2:Y:S01]  /*0bd0*/  LDG.E R4, desc[UR8][R4.64] ;  /* 0x0000000804047981 */ /* 0x000ea2000c1e1900 */
[----:B------:R-:W-:Y:S01]  /*0be0*/  UIADD3 UR4, UPT, UPT, UR4, 0x1, URZ ;  /* 0x0000000104047890 */ /* 0x000fe2000fffe0ff */
[----:B------:R-:W-:Y:S02]  /*0bf0*/  IADD3 R6, P0, PT, R6, 0x4, RZ ;  /* 0x0000000406067810 */ /* 0x000fe40007f1e0ff */
[----:B------:R-:W-:Y:S01]  /*0c00*/  IADD3 R11, PT, PT, R11, 0x1, RZ ;  /* 0x000000010b0b7810 */ /* 0x000fe20007ffe0ff */
[----:B------:R-:W-:Y:S01]  /*0c10*/  UISETP.NE.AND UP0, UPT, UR4, URZ, UPT ;  /* 0x000000ff0400728c */ /* 0x000fe2000bf05270 */
[----:B------:R-:W-:Y:S01]  /*0c20*/  IADD3.X R7, PT, PT, RZ, R7, RZ, P0, !PT ;  /* 0x00000007ff077210 */ /* 0x000fe200007fe4ff */
[----:B--2---:R-:W-:-:S07]  /*0c30*/  IMAD R19, R2, R4, R19 ;  /* 0x0000000402137224 */ /* 0x004fce00078e0213 */
[----:B------:R-:W-:Y:S05]  /*0c40*/  BRA.U UP0, `(.L_x_5) ;  /* 0xfffffffd00d07547 */ /* 0x000fea000b83ffff */
.L_x_2:
[----:B------:R-:W0:Y:S02]  /*0c50*/  LDC.64 R2, c[0x0][0x390] ;  /* 0x0000e400ff027b82 */ /* 0x000e240000000a00 */
[----:B0-----:R-:W-:-:S05]  /*0c60*/  IMAD.WIDE.U32 R2, R0, 0x4, R2 ;  /* 0x0000000400027825 */ /* 0x001fca00078e0002 */
[----:B------:R-:W-:Y:S01]  /*0c70*/  STG.E desc[UR8][R2.64], R19 ;  /* 0x0000001302007986 */ /* 0x000fe2000c101908 */
[----:B------:R-:W-:Y:S05]  /*0c80*/  EXIT ;  /* 0x000000000000794d */ /* 0x000fea0003800000 */
.L_x_6:
[----:B------:R-:W-:-:S00]  /*0c90*/  BRA `(.L_x_6) ;  /* 0xfffffffc00fc7947 */ /* 0x000fc0000383ffff */
[----:B------:R-:W-:-:S00]  /*0ca0*/  NOP ;  /* 0x0000000000007918 */ /* 0x000fc00000000000 */
        /* <DEDUP_REMOVED lines=13> */
.L_x_7:


//--------------------- .nv.shared.reserved.0     --------------------------
	.section	.nv.shared.reserved.0,"aw",@nobits
	.weak		__nv_reservedSMEM_offset_0_alias
	.size		__nv_reservedSMEM_offset_0_alias, 0, 64
	.other		__nv_reservedSMEM_offset_0_alias,@"STO_CUDA_RESERVED_SHARED STV_DEFAULT"
__nv_reservedSMEM_offset_0_alias:
	.zero		0
	.zero		64


//--------------------- .nv.constant0._Z5multiPiS_S_ii --------------------------
	.section	.nv.constant0._Z5multiPiS_S_ii,"a",@progbits
	.sectionflags	@""
	.align	4
.nv.constant0._Z5multiPiS_S_ii:
	.zero		928


//--------------------- SYMBOLS --------------------------

	.type		.nv.reservedSmem.offset0,@object
	.size		.nv.reservedSmem.offset0,0x4
